	.headerflags	@"EF_CUDA_TEXMODE_UNIFIED EF_CUDA_64BIT_ADDRESS EF_CUDA_ACCELERATORS EF_CUDA_SM90 EF_CUDA_VIRTUAL_SM(EF_CUDA_SM90)"
	.elftype	@"ET_EXEC"


//--------------------- .nv.info                  --------------------------
	.section	.nv.info,"",@"SHT_CUDA_INFO"
	.align	4


	//----- nvinfo : EIATTR_REGCOUNT
	.align		4
        /*0000*/ 	.byte	0x04, 0x2f
        /*0002*/ 	.short	(.L_1 - .L_0)
	.align		4
.L_0:
        /*0004*/ 	.word	index@(triton_poi_fused_relu_27)
        /*0008*/ 	.word	0x00000008


	//----- nvinfo : EIATTR_MIN_STACK_SIZE
	.align		4
.L_1:
        /*000c*/ 	.byte	0x04, 0x12
        /*000e*/ 	.short	(.L_3 - .L_2)
	.align		4
.L_2:
        /*0010*/ 	.word	index@(triton_poi_fused_relu_27)
        /*0014*/ 	.word	0x00000000


	//----- nvinfo : EIATTR_FRAME_SIZE
	.align		4
.L_3:
        /*0018*/ 	.byte	0x04, 0x11
        /*001a*/ 	.short	(.L_5 - .L_4)
	.align		4
.L_4:
        /*001c*/ 	.word	index@(triton_poi_fused_relu_27)
        /*0020*/ 	.word	0x00000000


	//----- nvinfo : EIATTR_MIN_STACK_SIZE
	.align		4
.L_5:
        /*0024*/ 	.byte	0x04, 0x12
        /*0026*/ 	.short	(.L_7 - .L_6)
	.align		4
.L_6:
        /*0028*/ 	.word	index@(triton_poi_fused_relu_27)
        /*002c*/ 	.word	0x00000000
.L_7:


//--------------------- .nv.info.triton_poi_fused_relu_27 --------------------------
	.section	.nv.info.triton_poi_fused_relu_27,"",@"SHT_CUDA_INFO"
	.sectionflags	@""
	.align	4


	//----- nvinfo : EIATTR_CUDA_API_VERSION
	.align		4
        /*0000*/ 	.byte	0x04, 0x37
        /*0002*/ 	.short	(.L_9 - .L_8)
.L_8:
        /*0004*/ 	.word	0x0000007c


	//----- nvinfo : EIATTR_KPARAM_INFO
	.align		4
.L_9:
        /*0008*/ 	.byte	0x04, 0x17
        /*000a*/ 	.short	(.L_11 - .L_10)
.L_10:
        /*000c*/ 	.word	0x00000000
        /*0010*/ 	.short	0x0001
        /*0012*/ 	.short	0x0008
        /*0014*/ 	.byte	0x00, 0xf0, 0x11, 0x00


	//----- nvinfo : EIATTR_KPARAM_INFO
	.align		4
.L_11:
        /*0018*/ 	.byte	0x04, 0x17
        /*001a*/ 	.short	(.L_13 - .L_12)
.L_12:
        /*001c*/ 	.word	0x00000000
        /*0020*/ 	.short	0x0000
        /*0022*/ 	.short	0x0000
        /*0024*/ 	.byte	0x00, 0xf4, 0x21, 0x00


	//----- nvinfo : EIATTR_SPARSE_MMA_MASK
	.align		4
.L_13:
        /*0028*/ 	.byte	0x03, 0x50
        /*002a*/ 	.short	0x0000


	//----- nvinfo : EIATTR_MAXREG_COUNT
	.align		4
        /*002c*/ 	.byte	0x03, 0x1b
        /*002e*/ 	.short	0x00ff


	//----- nvinfo : EIATTR_EXIT_INSTR_OFFSETS
	.align		4
        /*0030*/ 	.byte	0x04, 0x1c
        /*0032*/ 	.short	(.L_15 - .L_14)


	//   ....[0]....
.L_14:
        /*0034*/ 	.word	0x00000130


	//   ....[1]....
        /*0038*/ 	.word	0x00000150


	//----- nvinfo : EIATTR_REQNTID
	.align		4
.L_15:
        /*003c*/ 	.byte	0x04, 0x10
        /*003e*/ 	.short	(.L_17 - .L_16)
.L_16:
        /*0040*/ 	.word	0x00000080
        /*0044*/ 	.word	0x00000001
        /*0048*/ 	.word	0x00000001


	//----- nvinfo : EIATTR_CRS_STACK_SIZE
	.align		4
.L_17:
        /*004c*/ 	.byte	0x04, 0x1e
        /*004e*/ 	.short	(.L_19 - .L_18)
.L_18:
        /*0050*/ 	.word	0x00000000


	//----- nvinfo : EIATTR_CBANK_PARAM_SIZE
	.align		4
.L_19:
        /*0054*/ 	.byte	0x03, 0x19
        /*0056*/ 	.short	0x000c


	//----- nvinfo : EIATTR_PARAM_CBANK
	.align		4
        /*0058*/ 	.byte	0x04, 0x0a
        /*005a*/ 	.short	(.L_21 - .L_20)
	.align		4
.L_20:
        /*005c*/ 	.word	index@(.nv.constant0.triton_poi_fused_relu_27)
        /*0060*/ 	.short	0x0210
        /*0062*/ 	.short	0x000c


	//----- nvinfo : EIATTR_SW_WAR
	.align		4
.L_21:
        /*0064*/ 	.byte	0x04, 0x36
        /*0066*/ 	.short	(.L_23 - .L_22)
.L_22:
        /*0068*/ 	.word	0x00000008
.L_23:


//--------------------- .nv.callgraph             --------------------------
	.section	.nv.callgraph,"",@"SHT_CUDA_CALLGRAPH"
	.align	4
	.sectionentsize	8
	.align		4
        /*0000*/ 	.word	0x00000000
	.align		4
        /*0004*/ 	.word	0xffffffff
	.align		4
        /*0008*/ 	.word	0x00000000
	.align		4
        /*000c*/ 	.word	0xfffffffe
	.align		4
        /*0010*/ 	.word	0x00000000
	.align		4
        /*0014*/ 	.word	0xfffffffd
	.align		4
        /*0018*/ 	.word	0x00000000
	.align		4
        /*001c*/ 	.word	0xfffffffc


//--------------------- .text.triton_poi_fused_relu_27 --------------------------
	.section	.text.triton_poi_fused_relu_27,"ax",@progbits
	.align	128
        .global         triton_poi_fused_relu_27
        .type           triton_poi_fused_relu_27,@function
        .size           triton_poi_fused_relu_27,(.L_x_3 - triton_poi_fused_relu_27)
        .other          triton_poi_fused_relu_27,@"STO_CUDA_ENTRY STV_DEFAULT"
triton_poi_fused_relu_27:
.text.triton_poi_fused_relu_27:
[----:B------:R-:W0:Y:S02]  /*0000*/  LDC R1, c[0x0][0x28] ;  /* 0x00000a00ff017b82 */ /* 0x000e240000000800 */
[----:B------:R-:W1:Y:S01]  /*0010*/  S2R R0, SR_TID.X ;  /* 0x0000000000007919 */ /* 0x000e620000002100 */
[----:B------:R-:W2:Y:S01]  /*0020*/  LDC.64 R2, c[0x0][0x210] ;  /* 0x00008400ff027b82 */ /* 0x000ea20000000a00 */
[----:B------:R-:W-:Y:S01]  /*0030*/  ULDC.64 UR4, c[0x0][0x208] ;  /* 0x0000820000047ab9 */ /* 0x000fe20000000a00 */
[----:B------:R-:W-:Y:S01]  /*0040*/  BSSY B0, `(.L_x_0) ;  /* 0x000000a000007945 */ /* 0x000fe20003800000 */
[----:B------:R-:W3:Y:S01]  /*0050*/  S2R R5, SR_CTAID.X ;  /* 0x0000000000057919 */ /* 0x000ee20000002500 */
[----:B-1----:R-:W-:-:S05]  /*0060*/  IMAD.SHL.U32 R0, R0, 0x2, RZ ;  /* 0x0000000200007824 */ /* 0x002fca00078e00ff */
[----:B------:R-:W-:-:S05]  /*0070*/  LOP3.LUT R0, R0, 0xfe, RZ, 0xc0, !PT ;  /* 0x000000fe00007812 */ /* 0x000fca00078ec0ff */
[----:B---3--:R-:W-:-:S04]  /*0080*/  IMAD R5, R5, 0x100, R0 ;  /* 0x0000010005057824 */ /* 0x008fc800078e0200 */
[C---:B--2---:R-:W-:Y:S01]  /*0090*/  IMAD.WIDE R2, R5.reuse, 0x4, R2 ;  /* 0x0000000405027825 */ /* 0x044fe200078e0202 */
[----:B------:R-:W-:Y:S02]  /*00a0*/  ISETP.GE.AND P2, PT, R5, 0x100, PT ;  /* 0x000001000500780c */ /* 0x000fe40003f46270 */
[----:B------:R-:W-:-:S11]  /*00b0*/  CS2R R4, SRZ ;  /* 0x0000000000047805 */ /* 0x000fd6000001ff00 */
[----:B------:R-:W-:Y:S05]  /*00c0*/  @P2 BRA `(.L_x_1) ;  /* 0x0000000000042947 */ /* 0x000fea0003800000 */
[----:B------:R1:W5:Y:S02]  /*00d0*/  LDG.E.64 R4, desc[UR4][R2.64] ;  /* 0x0000000402047981 */ /* 0x000364000c1e1b00 */
.L_x_1:
[----:B------:R-:W-:Y:S05]  /*00e0*/  BSYNC B0 ;  /* 0x0000000000007941 */ /* 0x000fea0003800000 */
.L_x_0:
[C---:B-----5:R-:W-:Y:S02]  /*00f0*/  FSETP.GEU.AND P0, PT, R4.reuse, RZ, PT ;  /* 0x000000ff0400720b */ /* 0x060fe40003f0e000 */
[C---:B------:R-:W-:Y:S02]  /*0100*/  FSETP.GEU.AND P1, PT, R5.reuse, RZ, PT ;  /* 0x000000ff0500720b */ /* 0x040fe40003f2e000 */
[----:B------:R-:W-:Y:S02]  /*0110*/  FSEL R4, R4, RZ, P0 ;  /* 0x000000ff04047208 */ /* 0x000fe40000000000 */
[----:B------:R-:W-:Y:S01]  /*0120*/  FSEL R5, R5, RZ, P1 ;  /* 0x000000ff05057208 */ /* 0x000fe20000800000 */
[----:B------:R-:W-:Y:S08]  /*0130*/  @P2 EXIT ;  /* 0x000000000000294d */ /* 0x000ff00003800000 */
[----:B------:R-:W-:Y:S01]  /*0140*/  STG.E.64 desc[UR4][R2.64], R4 ;  /* 0x0000000402007986 */ /* 0x000fe2000c101b04 */
[----:B------:R-:W-:Y:S05]  /*0150*/  EXIT ;  /* 0x000000000000794d */ /* 0x000fea0003800000 */
.L_x_2:
[----:B------:R-:W-:-:S00]  /*0160*/  BRA `(.L_x_2) ;  /* 0xfffffffc00fc7947 */ /* 0x000fc0000383ffff */
[----:B------:R-:W-:-:S00]  /*0170*/  NOP ;  /* 0x0000000000007918 */ /* 0x000fc00000000000 */
        /* <DEDUP_REMOVED lines=8> */
.L_x_3:


//--------------------- .nv.constant0.triton_poi_fused_relu_27 --------------------------
	.section	.nv.constant0.triton_poi_fused_relu_27,"a",@progbits
	.sectionflags	@""
	.align	4
.nv.constant0.triton_poi_fused_relu_27:
	.zero		540
